	.headerflags	@"EF_CUDA_TEXMODE_UNIFIED EF_CUDA_64BIT_ADDRESS EF_CUDA_ACCELERATORS EF_CUDA_SM90 EF_CUDA_VIRTUAL_SM(EF_CUDA_SM90)"
	.elftype	@"ET_EXEC"


//--------------------- .nv.info                  --------------------------
	.section	.nv.info,"",@"SHT_CUDA_INFO"
	.align	4


	//----- nvinfo : EIATTR_REGCOUNT
	.align		4
        /*0000*/ 	.byte	0x04, 0x2f
        /*0002*/ 	.short	(.L_2 - .L_1)
	.align		4
.L_1:
        /*0004*/ 	.word	index@(triton_red_fused__native_batch_norm_legit_functional_convolution_46)
        /*0008*/ 	.word	0x00000020


	//----- nvinfo : EIATTR_MIN_STACK_SIZE
	.align		4
.L_2:
        /*000c*/ 	.byte	0x04, 0x12
        /*000e*/ 	.short	(.L_4 - .L_3)
	.align		4
.L_3:
        /*0010*/ 	.word	index@(triton_red_fused__native_batch_norm_legit_functional_convolution_46)
        /*0014*/ 	.word	0x00000000


	//----- nvinfo : EIATTR_FRAME_SIZE
	.align		4
.L_4:
        /*0018*/ 	.byte	0x04, 0x11
        /*001a*/ 	.short	(.L_6 - .L_5)
	.align		4
.L_5:
        /*001c*/ 	.word	index@(triton_red_fused__native_batch_norm_legit_functional_convolution_46)
        /*0020*/ 	.word	0x00000000


	//----- nvinfo : EIATTR_MIN_STACK_SIZE
	.align		4
.L_6:
        /*0024*/ 	.byte	0x04, 0x12
        /*0026*/ 	.short	(.L_8 - .L_7)
	.align		4
.L_7:
        /*0028*/ 	.word	index@(triton_red_fused__native_batch_norm_legit_functional_convolution_46)
        /*002c*/ 	.word	0x00000000
.L_8:


//--------------------- .nv.info.triton_red_fused__native_batch_norm_legit_functional_convolution_46 --------------------------
	.section	.nv.info.triton_red_fused__native_batch_norm_legit_functional_convolution_46,"",@"SHT_CUDA_INFO"
	.sectionflags	@""
	.align	4


	//----- nvinfo : EIATTR_CUDA_API_VERSION
	.align		4
        /*0000*/ 	.byte	0x04, 0x37
        /*0002*/ 	.short	(.L_10 - .L_9)
.L_9:
        /*0004*/ 	.word	0x0000007c


	//----- nvinfo : EIATTR_KPARAM_INFO
	.align		4
.L_10:
        /*0008*/ 	.byte	0x04, 0x17
        /*000a*/ 	.short	(.L_12 - .L_11)
.L_11:
        /*000c*/ 	.word	0x00000000
        /*0010*/ 	.short	0x0005
        /*0012*/ 	.short	0x0024
        /*0014*/ 	.byte	0x00, 0xf0, 0x11, 0x00


	//----- nvinfo : EIATTR_KPARAM_INFO
	.align		4
.L_12:
        /*0018*/ 	.byte	0x04, 0x17
        /*001a*/ 	.short	(.L_14 - .L_13)
.L_13:
        /*001c*/ 	.word	0x00000000
        /*0020*/ 	.short	0x0004
        /*0022*/ 	.short	0x0020
        /*0024*/ 	.byte	0x00, 0xf0, 0x11, 0x00


	//----- nvinfo : EIATTR_KPARAM_INFO
	.align		4
.L_14:
        /*0028*/ 	.byte	0x04, 0x17
        /*002a*/ 	.short	(.L_16 - .L_15)
.L_15:
        /*002c*/ 	.word	0x00000000
        /*0030*/ 	.short	0x0003
        /*0032*/ 	.short	0x0018
        /*0034*/ 	.byte	0x00, 0xf4, 0x21, 0x00


	//----- nvinfo : EIATTR_KPARAM_INFO
	.align		4
.L_16:
        /*0038*/ 	.byte	0x04, 0x17
        /*003a*/ 	.short	(.L_18 - .L_17)
.L_17:
        /*003c*/ 	.word	0x00000000
        /*0040*/ 	.short	0x0002
        /*0042*/ 	.short	0x0010
        /*0044*/ 	.byte	0x00, 0xf4, 0x21, 0x00


	//----- nvinfo : EIATTR_KPARAM_INFO
	.align		4
.L_18:
        /*0048*/ 	.byte	0x04, 0x17
        /*004a*/ 	.short	(.L_20 - .L_19)
.L_19:
        /*004c*/ 	.word	0x00000000
        /*0050*/ 	.short	0x0001
        /*0052*/ 	.short	0x0008
        /*0054*/ 	.byte	0x00, 0xf4, 0x21, 0x00


	//----- nvinfo : EIATTR_KPARAM_INFO
	.align		4
.L_20:
        /*0058*/ 	.byte	0x04, 0x17
        /*005a*/ 	.short	(.L_22 - .L_21)
.L_21:
        /*005c*/ 	.word	0x00000000
        /*0060*/ 	.short	0x0000
        /*0062*/ 	.short	0x0000
        /*0064*/ 	.byte	0x00, 0xf4, 0x21, 0x00


	//----- nvinfo : EIATTR_SPARSE_MMA_MASK
	.align		4
.L_22:
        /*0068*/ 	.byte	0x03, 0x50
        /*006a*/ 	.short	0x0000


	//----- nvinfo : EIATTR_MAXREG_COUNT
	.align		4
        /*006c*/ 	.byte	0x03, 0x1b
        /*006e*/ 	.short	0x0080


	//----- nvinfo : EIATTR_COOP_GROUP_MASK_REGIDS
	.align		4
        /*0070*/ 	.byte	0x04, 0x29
        /*0072*/ 	.short	(.L_24 - .L_23)


	//   ....[0]....
.L_23:
        /*0074*/ 	.word	0xffffffff


	//   ....[1]....
        /*0078*/ 	.word	0xffffffff


	//   ....[2]....
        /*007c*/ 	.word	0xffffffff


	//   ....[3]....
        /*0080*/ 	.word	0xffffffff


	//   ....[4]....
        /*0084*/ 	.word	0xffffffff


	//   ....[5]....
        /*0088*/ 	.word	0xffffffff


	//   ....[6]....
        /*008c*/ 	.word	0xffffffff


	//   ....[7]....
        /*0090*/ 	.word	0xffffffff


	//   ....[8]....
        /*0094*/ 	.word	0xffffffff


	//   ....[9]....
        /*0098*/ 	.word	0xffffffff


	//   ....[10]....
        /*009c*/ 	.word	0xffffffff


	//   ....[11]....
        /*00a0*/ 	.word	0xffffffff


	//   ....[12]....
        /*00a4*/ 	.word	0xffffffff


	//   ....[13]....
        /*00a8*/ 	.word	0xffffffff


	//   ....[14]....
        /*00ac*/ 	.word	0xffffffff


	//   ....[15]....
        /*00b0*/ 	.word	0xffffffff


	//   ....[16]....
        /*00b4*/ 	.word	0xffffffff


	//   ....[17]....
        /*00b8*/ 	.word	0xffffffff


	//   ....[18]....
        /*00bc*/ 	.word	0xffffffff


	//   ....[19]....
        /*00c0*/ 	.word	0xffffffff


	//   ....[20]....
        /*00c4*/ 	.word	0xffffffff


	//   ....[21]....
        /*00c8*/ 	.word	0xffffffff


	//----- nvinfo : EIATTR_COOP_GROUP_INSTR_OFFSETS
	.align		4
.L_24:
        /*00cc*/ 	.byte	0x04, 0x28
        /*00ce*/ 	.short	(.L_26 - .L_25)


	//   ....[0]....
.L_25:
        /*00d0*/ 	.word	0x00000800


	//   ....[1]....
        /*00d4*/ 	.word	0x00000860


	//   ....[2]....
        /*00d8*/ 	.word	0x00000980


	//   ....[3]....
        /*00dc*/ 	.word	0x000009d0


	//   ....[4]....
        /*00e0*/ 	.word	0x00000ac0


	//   ....[5]....
        /*00e4*/ 	.word	0x00000b10


	//   ....[6]....
        /*00e8*/ 	.word	0x00000be0


	//   ....[7]....
        /*00ec*/ 	.word	0x00000c60


	//   ....[8]....
        /*00f0*/ 	.word	0x00000d10


	//   ....[9]....
        /*00f4*/ 	.word	0x00000d70


	//   ....[10]....
        /*00f8*/ 	.word	0x00000ea0


	//   ....[11]....
        /*00fc*/ 	.word	0x00000eb0


	//   ....[12]....
        /*0100*/ 	.word	0x00000ec0


	//   ....[13]....
        /*0104*/ 	.word	0x00000f00


	//   ....[14]....
        /*0108*/ 	.word	0x00000ff0


	//   ....[15]....
        /*010c*/ 	.word	0x00001070


	//   ....[16]....
        /*0110*/ 	.word	0x000010b0


	//   ....[17]....
        /*0114*/ 	.word	0x00001150


	//   ....[18]....
        /*0118*/ 	.word	0x000011c0


	//   ....[19]....
        /*011c*/ 	.word	0x00001210


	//   ....[20]....
        /*0120*/ 	.word	0x000012e0


	//   ....[21]....
        /*0124*/ 	.word	0x00001340


	//----- nvinfo : EIATTR_EXIT_INSTR_OFFSETS
	.align		4
.L_26:
        /*0128*/ 	.byte	0x04, 0x1c
        /*012a*/ 	.short	(.L_28 - .L_27)


	//   ....[0]....
.L_27:
        /*012c*/ 	.word	0x000014f0


	//   ....[1]....
        /*0130*/ 	.word	0x00001530


	//----- nvinfo : EIATTR_REQNTID
	.align		4
.L_28:
        /*0134*/ 	.byte	0x04, 0x10
        /*0136*/ 	.short	(.L_30 - .L_29)
.L_29:
        /*0138*/ 	.word	0x00000200
        /*013c*/ 	.word	0x00000001
        /*0140*/ 	.word	0x00000001


	//----- nvinfo : EIATTR_CBANK_PARAM_SIZE
	.align		4
.L_30:
        /*0144*/ 	.byte	0x03, 0x19
        /*0146*/ 	.short	0x0028


	//----- nvinfo : EIATTR_PARAM_CBANK
	.align		4
        /*0148*/ 	.byte	0x04, 0x0a
        /*014a*/ 	.short	(.L_32 - .L_31)
	.align		4
.L_31:
        /*014c*/ 	.word	index@(.nv.constant0.triton_red_fused__native_batch_norm_legit_functional_convolution_46)
        /*0150*/ 	.short	0x0210
        /*0152*/ 	.short	0x0028


	//----- nvinfo : EIATTR_SW_WAR
	.align		4
.L_32:
        /*0154*/ 	.byte	0x04, 0x36
        /*0156*/ 	.short	(.L_34 - .L_33)
.L_33:
        /*0158*/ 	.word	0x00000008
.L_34:


//--------------------- .nv.callgraph             --------------------------
	.section	.nv.callgraph,"",@"SHT_CUDA_CALLGRAPH"
	.align	4
	.sectionentsize	8
	.align		4
        /*0000*/ 	.word	0x00000000
	.align		4
        /*0004*/ 	.word	0xffffffff
	.align		4
        /*0008*/ 	.word	0x00000000
	.align		4
        /*000c*/ 	.word	0xfffffffe
	.align		4
        /*0010*/ 	.word	0x00000000
	.align		4
        /*0014*/ 	.word	0xfffffffd
	.align		4
        /*0018*/ 	.word	0x00000000
	.align		4
        /*001c*/ 	.word	0xfffffffc


//--------------------- .nv.constant4             --------------------------
	.section	.nv.constant4,"a",@progbits
	.align	8
	.align		8
.nv.constant4:
        /*0000*/ 	.dword	_$_str


//--------------------- .text.triton_red_fused__native_batch_norm_legit_functional_convolution_46 --------------------------
	.section	.text.triton_red_fused__native_batch_norm_legit_functional_convolution_46,"ax",@progbits
	.sectionflags	@"SHF_BARRIERS=1"
	.align	128
        .global         triton_red_fused__native_batch_norm_legit_functional_convolution_46
        .type           triton_red_fused__native_batch_norm_legit_functional_convolution_46,@function
        .size           triton_red_fused__native_batch_norm_legit_functional_convolution_46,(.L_x_1 - triton_red_fused__native_batch_norm_legit_functional_convolution_46)
        .other          triton_red_fused__native_batch_norm_legit_functional_convolution_46,@"STO_CUDA_ENTRY STV_DEFAULT"
triton_red_fused__native_batch_norm_legit_functional_convolution_46:
.text.triton_red_fused__native_batch_norm_legit_functional_convolution_46:
[----:B------:R-:W0:Y:S02]  /*0000*/  LDC R1, c[0x0][0x28] ;  /* 0x00000a00ff017b82 */ /* 0x000e240000000800 */
[----:B------:R-:W1:Y:S01]  /*0010*/  S2R R3, SR_CTAID.X ;  /* 0x0000000000037919 */ /* 0x000e620000002500 */
[----:B------:R-:W2:Y:S01]  /*0020*/  LDC.64 R12, c[0x0][0x210] ;  /* 0x00008400ff0c7b82 */ /* 0x000ea20000000a00 */
[----:B------:R-:W-:Y:S02]  /*0030*/  CS2R R8, SRZ ;  /* 0x0000000000087805 */ /* 0x000fe4000001ff00 */
[----:B------:R-:W-:Y:S01]  /*0040*/  CS2R R10, SRZ ;  /* 0x00000000000a7805 */ /* 0x000fe2000001ff00 */
[----:B------:R-:W3:Y:S01]  /*0050*/  S2R R19, SR_TID.X ;  /* 0x0000000000137919 */ /* 0x000ee20000002100 */
[----:B------:R-:W-:Y:S01]  /*0060*/  HFMA2.MMA R20, -RZ, RZ, 0, 0 ;  /* 0x00000000ff147435 */ /* 0x000fe200000001ff */
[----:B------:R-:W-:Y:S02]  /*0070*/  ULDC.64 UR6, c[0x0][0x208] ;  /* 0x0000820000067ab9 */ /* 0x000fe40000000a00 */
[----:B------:R-:W4:Y:S01]  /*0080*/  LDC.64 R4, c[0x0][0x220] ;  /* 0x00008800ff047b82 */ /* 0x000f220000000a00 */
[----:B-1----:R-:W-:-:S02]  /*0090*/  SHF.R.S32.HI R0, RZ, 0x1f, R3 ;  /* 0x0000001fff007819 */ /* 0x002fc40000011403 */
[----:B------:R-:W-:Y:S02]  /*00a0*/  ISETP.GE.AND P0, PT, R3, 0x800, PT ;  /* 0x000008000300780c */ /* 0x000fe40003f06270 */
[----:B---3--:R-:W-:Y:S02]  /*00b0*/  SHF.L.U32 R15, R19, 0x2, RZ ;  /* 0x00000002130f7819 */ /* 0x008fe400000006ff */
[----:B------:R-:W-:Y:S02]  /*00c0*/  LEA.HI R2, R0, R3, RZ, 0x9 ;  /* 0x0000000300027211 */ /* 0x000fe400078f48ff */
[----:B------:R-:W-:Y:S02]  /*00d0*/  LOP3.LUT R0, R15, 0x7fc, RZ, 0xc0, !PT ;  /* 0x000007fc0f007812 */ /* 0x000fe400078ec0ff */
[----:B------:R-:W-:Y:S02]  /*00e0*/  LOP3.LUT R2, R2, 0xfffffe00, RZ, 0xc0, !PT ;  /* 0xfffffe0002027812 */ /* 0x000fe400078ec0ff */
[----:B------:R-:W-:-:S02]  /*00f0*/  LEA R7, R3, R0, 0xc ;  /* 0x0000000003077211 */ /* 0x000fc400078e60ff */
[----:B------:R-:W-:-:S03]  /*0100*/  IADD3 R23, -R2, R3, RZ ;  /* 0x0000000302177210 */ /* 0x000fc60007ffe1ff */
[----:B--2---:R-:W-:Y:S01]  /*0110*/  IMAD.WIDE R12, R7, 0x4, R12 ;  /* 0x00000004070c7825 */ /* 0x004fe200078e020c */
[----:B------:R-:W-:-:S03]  /*0120*/  CS2R R6, SRZ ;  /* 0x0000000000067805 */ /* 0x000fc6000001ff00 */
[----:B----4-:R-:W-:Y:S01]  /*0130*/  IMAD.WIDE R22, R23, 0x4, R4 ;  /* 0x0000000417167825 */ /* 0x010fe200078e0204 */
[----:B------:R-:W-:Y:S01]  /*0140*/  CS2R R4, SRZ ;  /* 0x0000000000047805 */ /* 0x000fe2000001ff00 */
[----:B------:R-:W2:Y:S04]  /*0150*/  @!P0 LDG.E.EF.128 R8, desc[UR6][R12.64] ;  /* 0x000000060c088981 */ /* 0x000ea8000c0e1d00 */
[----:B------:R-:W3:Y:S04]  /*0160*/  @!P0 LDG.E.EL R20, desc[UR6][R22.64] ;  /* 0x0000000616148981 */ /* 0x000ee8000c2e1900 */
[----:B------:R-:W4:Y:S01]  /*0170*/  @!P0 LDG.E.EF.128 R4, desc[UR6][R12.64+0x2000] ;  /* 0x002000060c048981 */ /* 0x000f22000c0e1d00 */
[----:B------:R-:W-:Y:S01]  /*0180*/  MOV R21, 0x40000000 ;  /* 0x4000000000157802 */ /* 0x000fe20000000f00 */
[----:B------:R-:W1:Y:S01]  /*0190*/  S2UR UR5, SR_CgaCtaId ;  /* 0x00000000000579c3 */ /* 0x000e620000008800 */
[----:B------:R-:W-:Y:S01]  /*01a0*/  FSEL R18, RZ, 4, P0 ;  /* 0x40800000ff127808 */ /* 0x000fe20000000000 */
[----:B------:R-:W-:Y:S01]  /*01b0*/  UMOV UR4, 0x400 ;  /* 0x0000040000047882 */ /* 0x000fe20000000000 */
[----:B------:R-:W-:-:S02]  /*01c0*/  FSEL R21, R21, 1, !P0 ;  /* 0x3f80000015157808 */ /* 0x000fc40004000000 */
[----:B------:R-:W-:-:S04]  /*01d0*/  FSETP.GEU.AND P1, PT, R18, 1.175494350822287508e-38, PT ;  /* 0x008000001200780b */ /* 0x000fc80003f2e000 */
[----:B------:R-:W5:Y:S01]  /*01e0*/  MUFU.RCP R21, R21 ;  /* 0x0000001500157308 */ /* 0x000f620000001000 */
[----:B-1----:R-:W-:Y:S01]  /*01f0*/  UPRMT UR4, UR5, 0x654, UR4 ;  /* 0x0000065405047896 */ /* 0x002fe20008000004 */
[----:B--2---:R-:W-:Y:S02]  /*0200*/  SEL R25, R8, RZ, !P0 ;  /* 0x000000ff08197207 */ /* 0x004fe40004000000 */
[----:B------:R-:W-:Y:S02]  /*0210*/  SEL R9, R9, RZ, !P0 ;  /* 0x000000ff09097207 */ /* 0x000fe40004000000 */
[----:B------:R-:W-:Y:S01]  /*0220*/  SEL R27, R10, RZ, !P0 ;  /* 0x000000ff0a1b7207 */ /* 0x000fe20004000000 */
[--C-:B---3--:R-:W-:Y:S01]  /*0230*/  FADD R8, R25, R20.reuse ;  /* 0x0000001419087221 */ /* 0x108fe20000000000 */
[----:B------:R-:W-:Y:S01]  /*0240*/  FMUL R25, R18, 16777216 ;  /* 0x4b80000012197820 */ /* 0x000fe20000400000 */
[--C-:B------:R-:W-:Y:S01]  /*0250*/  FADD R9, R9, R20.reuse ;  /* 0x0000001409097221 */ /* 0x100fe20000000000 */
[----:B----4-:R-:W-:Y:S01]  /*0260*/  SEL R23, R4, RZ, !P0 ;  /* 0x000000ff04177207 */ /* 0x010fe20004000000 */
[----:B------:R-:W-:Y:S01]  /*0270*/  FADD R10, R27, R20 ;  /* 0x000000141b0a7221 */ /* 0x000fe20000000000 */
[----:B------:R-:W-:-:S02]  /*0280*/  FSEL R29, R8, RZ, !P0 ;  /* 0x000000ff081d7208 */ /* 0x000fc40004000000 */
[----:B------:R-:W-:Y:S01]  /*0290*/  SEL R5, R5, RZ, !P0 ;  /* 0x000000ff05057207 */ /* 0x000fe20004000000 */
[----:B------:R-:W-:Y:S01]  /*02a0*/  FADD R4, R23, R20 ;  /* 0x0000001417047221 */ /* 0x000fe20000000000 */
[----:B------:R-:W-:Y:S02]  /*02b0*/  FSEL R22, R25, R18, !P1 ;  /* 0x0000001219167208 */ /* 0x000fe40004800000 */
[----:B------:R-:W-:Y:S01]  /*02c0*/  FSEL R23, R9, RZ, !P0 ;  /* 0x000000ff09177208 */ /* 0x000fe20004000000 */
[----:B------:R-:W-:Y:S01]  /*02d0*/  FADD R0, -R29, R4 ;  /* 0x000000041d007221 */ /* 0x000fe20000000100 */
[----:B------:R-:W-:Y:S01]  /*02e0*/  SEL R11, R11, RZ, !P0 ;  /* 0x000000ff0b0b7207 */ /* 0x000fe20004000000 */
[--C-:B------:R-:W-:Y:S01]  /*02f0*/  FADD R5, R5, R20.reuse ;  /* 0x0000001405057221 */ /* 0x100fe20000000000 */
[----:B------:R-:W-:Y:S01]  /*0300*/  FSEL R27, RZ, 2, P0 ;  /* 0x40000000ff1b7808 */ /* 0x000fe20000000000 */
[-C--:B-----5:R-:W-:Y:S01]  /*0310*/  FFMA R29, R0, R21.reuse, R29 ;  /* 0x00000015001d7223 */ /* 0x0a0fe2000000001d */
[----:B------:R-:W1:Y:S01]  /*0320*/  MUFU.RCP R22, R22 ;  /* 0x0000001600167308 */ /* 0x000e620000001000 */
[----:B------:R-:W-:Y:S01]  /*0330*/  FADD R2, -R23, R5 ;  /* 0x0000000517027221 */ /* 0x000fe20000000100 */
[----:B------:R-:W-:Y:S01]  /*0340*/  FADD R11, R11, R20 ;  /* 0x000000140b0b7221 */ /* 0x000fe20000000000 */
[----:B------:R-:W-:Y:S01]  /*0350*/  FADD R25, R4, -R29 ;  /* 0x8000001d04197221 */ /* 0x000fe20000000000 */
[----:B------:R-:W-:Y:S01]  /*0360*/  SEL R6, R6, RZ, !P0 ;  /* 0x000000ff06067207 */ /* 0x000fe20004000000 */
[----:B------:R-:W-:Y:S01]  /*0370*/  FFMA R24, R2, R21, R23 ;  /* 0x0000001502187223 */ /* 0x000fe20000000017 */
[----:B------:R-:W-:Y:S01]  /*0380*/  SEL R7, R7, RZ, !P0 ;  /* 0x000000ff07077207 */ /* 0x000fe20004000000 */
[----:B------:R-:W-:Y:S01]  /*0390*/  FFMA R25, R0, R25, RZ ;  /* 0x0000001900197223 */ /* 0x000fe200000000ff */
[----:B------:R-:W-:Y:S01]  /*03a0*/  FMUL R0, R27, 16777216 ;  /* 0x4b8000001b007820 */ /* 0x000fe20000400000 */
[----:B------:R2:W-:Y:S01]  /*03b0*/  @!P0 STG.E.128 desc[UR6][R12.64], R8 ;  /* 0x000000080c008986 */ /* 0x0005e2000c101d06 */
[----:B------:R-:W-:Y:S01]  /*03c0*/  FADD R23, R5, -R24 ;  /* 0x8000001805177221 */ /* 0x000fe20000000000 */
[--C-:B------:R-:W-:Y:S01]  /*03d0*/  FADD R6, R6, R20.reuse ;  /* 0x0000001406067221 */ /* 0x100fe20000000000 */
[----:B------:R-:W-:-:S05]  /*03e0*/  FADD R7, R7, R20 ;  /* 0x0000001407077221 */ /* 0x000fca0000000000 */
[----:B------:R-:W-:Y:S01]  /*03f0*/  @!P0 STG.E.128 desc[UR6][R12.64+0x2000], R4 ;  /* 0x002000040c008986 */ /* 0x000fe2000c101d06 */
[----:B--2---:R-:W-:Y:S01]  /*0400*/  FSEL R9, R0, R27, !P1 ;  /* 0x0000001b00097208 */ /* 0x004fe20004800000 */
[----:B------:R-:W-:Y:S01]  /*0410*/  FFMA R8, R2, R23, RZ ;  /* 0x0000001702087223 */ /* 0x000fe200000000ff */
[----:B------:R-:W-:Y:S02]  /*0420*/  FSEL R23, R29, RZ, !P0 ;  /* 0x000000ff1d177208 */ /* 0x000fe40004000000 */
[----:B------:R-:W-:Y:S01]  /*0430*/  FSEL R2, R24, RZ, !P0 ;  /* 0x000000ff18027208 */ /* 0x000fe20004000000 */
[----:B-1----:R-:W-:Y:S01]  /*0440*/  FMUL R9, R22, R9 ;  /* 0x0000000916097220 */ /* 0x002fe20000400000 */
[----:B------:R-:W-:Y:S01]  /*0450*/  FSETP.NEU.AND P1, PT, R18, RZ, PT ;  /* 0x000000ff1200720b */ /* 0x000fe20003f2d000 */
[----:B------:R-:W-:Y:S01]  /*0460*/  FADD R25, R25, R8 ;  /* 0x0000000819197221 */ /* 0x000fe20000000000 */
[----:B------:R-:W-:Y:S01]  /*0470*/  FSEL R29, R10, RZ, !P0 ;  /* 0x000000ff0a1d7208 */ /* 0x000fe20004000000 */
[----:B------:R-:W-:Y:S01]  /*0480*/  FADD R2, -R23, R2 ;  /* 0x0000000217027221 */ /* 0x000fe20000000100 */
[----:B------:R-:W-:-:S02]  /*0490*/  FSEL R22, R9, RZ, P1 ;  /* 0x000000ff09167208 */ /* 0x000fc40000800000 */
[----:B------:R-:W-:Y:S01]  /*04a0*/  FSEL R9, RZ, 6, P0 ;  /* 0x40c00000ff097808 */ /* 0x000fe20000000000 */
[C---:B------:R-:W-:Y:S01]  /*04b0*/  FMUL R8, R2.reuse, R2 ;  /* 0x0000000202087220 */ /* 0x040fe20000400000 */
[----:B------:R-:W-:Y:S01]  /*04c0*/  FSEL R25, R25, RZ, !P0 ;  /* 0x000000ff19197208 */ /* 0x000fe20004000000 */
[----:B------:R-:W-:Y:S01]  /*04d0*/  FFMA R23, R2, R22, R23 ;  /* 0x0000001602177223 */ /* 0x000fe20000000017 */
[C---:B------:R-:W-:Y:S01]  /*04e0*/  FSETP.GEU.AND P1, PT, R9.reuse, 1.175494350822287508e-38, PT ;  /* 0x008000000900780b */ /* 0x040fe20003f2e000 */
[----:B------:R-:W-:Y:S01]  /*04f0*/  FMUL R2, R9, 16777216 ;  /* 0x4b80000009027820 */ /* 0x000fe20000400000 */
[----:B------:R-:W-:Y:S01]  /*0500*/  FMUL R8, R27, R8 ;  /* 0x000000081b087220 */ /* 0x000fe20000400000 */
[----:B------:R-:W-:-:S03]  /*0510*/  FSEL R11, R11, RZ, !P0 ;  /* 0x000000ff0b0b7208 */ /* 0x000fc60004000000 */
[----:B------:R-:W-:Y:S01]  /*0520*/  FSEL R2, R2, R9, !P1 ;  /* 0x0000000902027208 */ /* 0x000fe20004800000 */
[----:B------:R-:W-:Y:S01]  /*0530*/  FFMA R22, R22, R8, R25 ;  /* 0x0000000816167223 */ /* 0x000fe20000000019 */
[----:B------:R-:W-:-:S04]  /*0540*/  FSEL R8, RZ, 8, P0 ;  /* 0x41000000ff087808 */ /* 0x000fc80000000000 */
[----:B------:R-:W1:Y:S01]  /*0550*/  MUFU.RCP R2, R2 ;  /* 0x0000000200027308 */ /* 0x000e620000001000 */
[C---:B------:R-:W-:Y:S01]  /*0560*/  FMUL R25, R8.reuse, 16777216 ;  /* 0x4b80000008197820 */ /* 0x040fe20000400000 */
[----:B------:R-:W-:-:S04]  /*0570*/  FSETP.GEU.AND P2, PT, R8, 1.175494350822287508e-38, PT ;  /* 0x008000000800780b */ /* 0x000fc80003f4e000 */
[----:B------:R-:W-:Y:S02]  /*0580*/  FSEL R24, R25, R8, !P2 ;  /* 0x0000000819187208 */ /* 0x000fe40005000000 */
[CC--:B------:R-:W-:Y:S02]  /*0590*/  FSEL R25, R0.reuse, R27.reuse, !P1 ;  /* 0x0000001b00197208 */ /* 0x0c0fe40004800000 */
[----:B------:R-:W-:Y:S01]  /*05a0*/  FSEL R27, R0, R27, !P2 ;  /* 0x0000001b001b7208 */ /* 0x000fe20005000000 */
[----:B------:R-:W-:Y:S01]  /*05b0*/  FADD R0, -R29, R6 ;  /* 0x000000061d007221 */ /* 0x000fe20000000100 */
[----:B------:R-:W-:Y:S01]  /*05c0*/  FSETP.NEU.AND P1, PT, R9, RZ, PT ;  /* 0x000000ff0900720b */ /* 0x000fe20003f2d000 */
[----:B------:R-:W2:Y:S01]  /*05d0*/  MUFU.RCP R24, R24 ;  /* 0x0000001800187308 */ /* 0x000ea20000001000 */
[----:B------:R-:W-:Y:S01]  /*05e0*/  FSETP.NEU.AND P2, PT, R8, RZ, PT ;  /* 0x000000ff0800720b */ /* 0x000fe20003f4d000 */
[----:B-1----:R-:W-:Y:S01]  /*05f0*/  FMUL R20, R2, R25 ;  /* 0x0000001902147220 */ /* 0x002fe20000400000 */
[----:B------:R-:W-:Y:S01]  /*0600*/  FADD R2, -R11, R7 ;  /* 0x000000070b027221 */ /* 0x000fe20000000100 */
[----:B------:R-:W-:-:S03]  /*0610*/  FFMA R29, R0, R21, R29 ;  /* 0x00000015001d7223 */ /* 0x000fc6000000001d */
[----:B------:R-:W-:Y:S01]  /*0620*/  FFMA R10, R2, R21, R11 ;  /* 0x00000015020a7223 */ /* 0x000fe2000000000b */
[----:B------:R-:W-:Y:S01]  /*0630*/  FADD R11, R6, -R29 ;  /* 0x8000001d060b7221 */ /* 0x000fe20000000000 */
[----:B------:R-:W-:Y:S02]  /*0640*/  FSEL R26, R29, RZ, !P0 ;  /* 0x000000ff1d1a7208 */ /* 0x000fe40004000000 */
[----:B------:R-:W-:Y:S01]  /*0650*/  FSEL R20, R20, RZ, P1 ;  /* 0x000000ff14147208 */ /* 0x000fe20000800000 */
[----:B------:R-:W-:Y:S01]  /*0660*/  FFMA R11, R0, R11, RZ ;  /* 0x0000000b000b7223 */ /* 0x000fe200000000ff */
[----:B------:R-:W-:Y:S01]  /*0670*/  FADD R21, R7, -R10 ;  /* 0x8000000a07157221 */ /* 0x000fe20000000000 */
[--C-:B------:R-:W-:Y:S01]  /*0680*/  FADD R0, R26, -R23.reuse ;  /* 0x800000171a007221 */ /* 0x100fe20000000000 */
[----:B--2---:R-:W-:Y:S01]  /*0690*/  FMUL R24, R24, R27 ;  /* 0x0000001b18187220 */ /* 0x004fe20000400000 */
[----:B------:R-:W-:Y:S01]  /*06a0*/  FSEL R10, R10, RZ, !P0 ;  /* 0x000000ff0a0a7208 */ /* 0x000fe20004000000 */
[----:B------:R-:W-:Y:S01]  /*06b0*/  FFMA R2, R2, R21, RZ ;  /* 0x0000001502027223 */ /* 0x000fe200000000ff */
[----:B------:R-:W-:Y:S01]  /*06c0*/  FSEL R25, R11, RZ, !P0 ;  /* 0x000000ff0b197208 */ /* 0x000fe20004000000 */
[C---:B------:R-:W-:Y:S01]  /*06d0*/  FMUL R11, R0.reuse, R0 ;  /* 0x00000000000b7220 */ /* 0x040fe20000400000 */
[----:B------:R-:W-:Y:S01]  /*06e0*/  FFMA R23, R0, R20, R23 ;  /* 0x0000001400177223 */ /* 0x000fe20000000017 */
[----:B------:R-:W-:Y:S01]  /*06f0*/  FADD R0, R8, R8 ;  /* 0x0000000808007221 */ /* 0x000fe20000000000 */
[----:B------:R-:W-:Y:S01]  /*0700*/  FSEL R24, R24, RZ, P2 ;  /* 0x000000ff18187208 */ /* 0x000fe20001000000 */
[----:B------:R-:W-:Y:S01]  /*0710*/  FMUL R18, R18, R11 ;  /* 0x0000000b12127220 */ /* 0x000fe20000400000 */
[----:B------:R-:W-:Y:S01]  /*0720*/  FADD R21, R25, R22 ;  /* 0x0000001619157221 */ /* 0x000fe20000000000 */
[C---:B------:R-:W-:Y:S01]  /*0730*/  FMUL R11, R0.reuse, 0.25 ;  /* 0x3e800000000b7820 */ /* 0x040fe20000400000 */
[----:B------:R-:W-:Y:S01]  /*0740*/  FSETP.GEU.AND P3, PT, |R0|, 1.175494350822287508e-38, PT ;  /* 0x008000000000780b */ /* 0x000fe20003f6e200 */
[----:B------:R-:W-:Y:S01]  /*0750*/  FADD R10, R10, -R23 ;  /* 0x800000170a0a7221 */ /* 0x000fe20000000000 */
[----:B------:R-:W-:Y:S01]  /*0760*/  FSETP.GT.AND P1, PT, |R0|, 8.50705917302346158658e+37, PT ;  /* 0x7e8000000000780b */ /* 0x000fe20003f24200 */
[----:B------:R-:W-:Y:S01]  /*0770*/  FFMA R18, R20, R18, R21 ;  /* 0x0000001214127223 */ /* 0x000fe20000000015 */
[----:B------:R-:W-:Y:S01]  /*0780*/  FSEL R21, R2, RZ, !P0 ;  /* 0x000000ff02157208 */ /* 0x000fe20004000000 */
[C---:B------:R-:W-:Y:S01]  /*0790*/  FMUL R2, R10.reuse, R10 ;  /* 0x0000000a0a027220 */ /* 0x040fe20000400000 */
[----:B------:R-:W-:Y:S01]  /*07a0*/  FSEL R20, R11, R0, P1 ;  /* 0x000000000b147208 */ /* 0x000fe20000800000 */
[----:B------:R-:W-:Y:S01]  /*07b0*/  FFMA R23, R10, R24, R23 ;  /* 0x000000180a177223 */ /* 0x000fe20000000017 */
[----:B------:R-:W-:Y:S01]  /*07c0*/  FSETP.NEU.AND P2, PT, R0, RZ, PT ;  /* 0x000000ff0000720b */ /* 0x000fe20003f4d000 */
[----:B------:R-:W-:Y:S01]  /*07d0*/  FADD R21, R21, R18 ;  /* 0x0000001215157221 */ /* 0x000fe20000000000 */
[----:B------:R-:W-:Y:S01]  /*07e0*/  FMUL R2, R9, R2 ;  /* 0x0000000209027220 */ /* 0x000fe20000400000 */
[----:B------:R-:W-:Y:S01]  /*07f0*/  FMUL R9, R8, 0.25 ;  /* 0x3e80000008097820 */ /* 0x000fe20000400000 */
[----:B------:R-:W1:Y:S01]  /*0800*/  SHFL.BFLY PT, R10, R23, 0x10, 0x1f ;  /* 0x0e001f00170a7f89 */ /* 0x000e6200000e0000 */
[----:B------:R-:W-:Y:S01]  /*0810*/  @!P3 FMUL R20, R20, 16777216 ;  /* 0x4b8000001414b820 */ /* 0x000fe20000400000 */
[----:B------:R-:W-:Y:S01]  /*0820*/  FFMA R24, R24, R2, R21 ;  /* 0x0000000218187223 */ /* 0x000fe20000000015 */
[----:B------:R-:W-:Y:S01]  /*0830*/  FADD R2, R0, R0 ;  /* 0x0000000000027221 */ /* 0x000fe20000000000 */
[----:B------:R-:W-:-:S03]  /*0840*/  FSEL R9, R9, R8, P1 ;  /* 0x0000000809097208 */ /* 0x000fc60000800000 */
[----:B------:R-:W2:Y:S01]  /*0850*/  MUFU.RCP R20, R20 ;  /* 0x0000001400147308 */ /* 0x000ea20000001000 */
[----:B------:R-:W3:Y:S01]  /*0860*/  SHFL.BFLY PT, R21, R24, 0x10, 0x1f ;  /* 0x0e001f0018157f89 */ /* 0x000ee200000e0000 */
[----:B------:R-:W-:Y:S01]  /*0870*/  @!P3 FMUL R9, R9, 16777216 ;  /* 0x4b8000000909b820 */ /* 0x000fe20000400000 */
[C---:B------:R-:W-:Y:S02]  /*0880*/  FSETP.GEU.AND P3, PT, |R2|.reuse, 1.175494350822287508e-38, PT ;  /* 0x008000000200780b */ /* 0x040fe40003f6e200 */
[----:B------:R-:W-:-:S04]  /*0890*/  FSETP.GT.AND P1, PT, |R2|, 8.50705917302346158658e+37, PT ;  /* 0x7e8000000200780b */ /* 0x000fc80003f24200 */
[----:B------:R-:W-:Y:S01]  /*08a0*/  FSEL R11, R11, R0, P1 ;  /* 0x000000000b0b7208 */ /* 0x000fe20000800000 */
[----:B--2---:R-:W-:Y:S01]  /*08b0*/  FMUL R18, R20, R9 ;  /* 0x0000000914127220 */ /* 0x004fe20000400000 */
[----:B------:R-:W-:Y:S01]  /*08c0*/  FMUL R9, R2, 0.25 ;  /* 0x3e80000002097820 */ /* 0x000fe20000400000 */
[----:B-1----:R-:W-:-:S04]  /*08d0*/  FADD R10, -R23, R10 ;  /* 0x0000000a170a7221 */ /* 0x002fc80000000100 */
[----:B------:R-:W-:Y:S01]  /*08e0*/  @!P3 FMUL R11, R11, 16777216 ;  /* 0x4b8000000b0bb820 */ /* 0x000fe20000400000 */
[----:B------:R-:W-:Y:S01]  /*08f0*/  FSEL R18, R18, RZ, P2 ;  /* 0x000000ff12127208 */ /* 0x000fe20001000000 */
[----:B------:R-:W-:Y:S01]  /*0900*/  FMUL R25, R10, R10 ;  /* 0x0000000a0a197220 */ /* 0x000fe20000400000 */
[----:B------:R-:W-:Y:S02]  /*0910*/  FSEL R22, R9, R2, P1 ;  /* 0x0000000209167208 */ /* 0x000fe40000800000 */
[----:B------:R-:W-:Y:S01]  /*0920*/  FSETP.NEU.AND P2, PT, R2, RZ, PT ;  /* 0x000000ff0200720b */ /* 0x000fe20003f4d000 */
[----:B------:R-:W-:Y:S01]  /*0930*/  FFMA R23, R10, R18, R23 ;  /* 0x000000120a177223 */ /* 0x000fe20000000017 */
[----:B------:R-:W-:Y:S01]  /*0940*/  FMUL R10, R8, R25 ;  /* 0x00000019080a7220 */ /* 0x000fe20000400000 */
[----:B------:R-:W-:Y:S01]  /*0950*/  @!P3 FMUL R22, R22, 16777216 ;  /* 0x4b8000001616b820 */ /* 0x000fe20000400000 */
[----:B---3--:R-:W-:Y:S01]  /*0960*/  FADD R21, R24, R21 ;  /* 0x0000001518157221 */ /* 0x008fe20000000000 */
[----:B------:R-:W-:Y:S01]  /*0970*/  FADD R8, R2, R2 ;  /* 0x0000000202087221 */ /* 0x000fe20000000000 */
[----:B------:R-:W1:Y:S02]  /*0980*/  SHFL.BFLY PT, R20, R23, 0x8, 0x1f ;  /* 0x0d001f0017147f89 */ /* 0x000e6400000e0000 */
[----:B------:R-:W-:Y:S01]  /*0990*/  FFMA R10, R18, R10, R21 ;  /* 0x0000000a120a7223 */ /* 0x000fe20000000015 */
[----:B------:R-:W2:Y:S01]  /*09a0*/  MUFU.RCP R22, R22 ;  /* 0x0000001600167308 */ /* 0x000ea20000001000 */
[----:B------:R-:W-:-:S02]  /*09b0*/  FSETP.GEU.AND P3, PT, |R8|, 1.175494350822287508e-38, PT ;  /* 0x008000000800780b */ /* 0x000fc40003f6e200 */
[----:B------:R-:W-:Y:S01]  /*09c0*/  FSETP.GT.AND P1, PT, |R8|, 8.50705917302346158658e+37, PT ;  /* 0x7e8000000800780b */ /* 0x000fe20003f24200 */
[----:B------:R-:W3:Y:S03]  /*09d0*/  SHFL.BFLY PT, R21, R10, 0x8, 0x1f ;  /* 0x0d001f000a157f89 */ /* 0x000ee600000e0000 */
[----:B------:R-:W-:-:S07]  /*09e0*/  FSEL R9, R9, R2, P1 ;  /* 0x0000000209097208 */ /* 0x000fce0000800000 */
[----:B------:R-:W-:Y:S01]  /*09f0*/  @!P3 FMUL R9, R9, 16777216 ;  /* 0x4b8000000909b820 */ /* 0x000fe20000400000 */
[----:B--2---:R-:W-:Y:S01]  /*0a00*/  FMUL R18, R22, R11 ;  /* 0x0000000b16127220 */ /* 0x004fe20000400000 */
[----:B------:R-:W-:-:S04]  /*0a10*/  FMUL R11, R8, 0.25 ;  /* 0x3e800000080b7820 */ /* 0x000fc80000400000 */
[----:B------:R-:W-:Y:S01]  /*0a20*/  FSEL R18, R18, RZ, P2 ;  /* 0x000000ff12127208 */ /* 0x000fe20001000000 */
[----:B-1----:R-:W-:Y:S01]  /*0a30*/  FADD R20, -R23, R20 ;  /* 0x0000001417147221 */ /* 0x002fe20000000100 */
[----:B------:R-:W-:Y:S02]  /*0a40*/  FSEL R22, R11, R8, P1 ;  /* 0x000000080b167208 */ /* 0x000fe40000800000 */
[----:B------:R-:W-:Y:S01]  /*0a50*/  FSETP.NEU.AND P1, PT, R8, RZ, PT ;  /* 0x000000ff0800720b */ /* 0x000fe20003f2d000 */
[C---:B------:R-:W-:Y:S01]  /*0a60*/  FMUL R25, R20.reuse, R20 ;  /* 0x0000001414197220 */ /* 0x040fe20000400000 */
[----:B------:R-:W-:Y:S01]  /*0a70*/  FFMA R23, R20, R18, R23 ;  /* 0x0000001214177223 */ /* 0x000fe20000000017 */
[----:B------:R-:W-:Y:S01]  /*0a80*/  @!P3 FMUL R22, R22, 16777216 ;  /* 0x4b8000001616b820 */ /* 0x000fe20000400000 */
[----:B---3--:R-:W-:Y:S01]  /*0a90*/  FADD R21, R10, R21 ;  /* 0x000000150a157221 */ /* 0x008fe20000000000 */
[----:B------:R-:W-:Y:S01]  /*0aa0*/  FMUL R25, R0, R25 ;  /* 0x0000001900197220 */ /* 0x000fe20000400000 */
[----:B------:R-:W-:Y:S01]  /*0ab0*/  FADD R0, R8, R8 ;  /* 0x0000000808007221 */ /* 0x000fe20000000000 */
[----:B------:R-:W1:Y:S01]  /*0ac0*/  SHFL.BFLY PT, R20, R23, 0x4, 0x1f ;  /* 0x0c801f0017147f89 */ /* 0x000e6200000e0000 */
[----:B------:R-:W-:Y:S01]  /*0ad0*/  ISETP.GE.AND P3, PT, R19, 0x10, PT ;  /* 0x000000101300780c */ /* 0x000fe20003f66270 */
[----:B------:R-:W2:Y:S01]  /*0ae0*/  MUFU.RCP R22, R22 ;  /* 0x0000001600167308 */ /* 0x000ea20000001000 */
[----:B------:R-:W-:Y:S01]  /*0af0*/  FFMA R10, R18, R25, R21 ;  /* 0x00000019120a7223 */ /* 0x000fe20000000015 */
[----:B------:R-:W-:-:S04]  /*0b00*/  FSETP.GEU.AND P2, PT, |R0|, 1.175494350822287508e-38, PT ;  /* 0x008000000000780b */ /* 0x000fc80003f4e200 */
[----:B------:R-:W3:Y:S01]  /*0b10*/  SHFL.BFLY PT, R21, R10, 0x4, 0x1f ;  /* 0x0c801f000a157f89 */ /* 0x000ee200000e0000 */
[----:B--2---:R-:W-:-:S05]  /*0b20*/  FMUL R9, R22, R9 ;  /* 0x0000000916097220 */ /* 0x004fca0000400000 */
[----:B------:R-:W-:Y:S01]  /*0b30*/  FSEL R18, R9, RZ, P1 ;  /* 0x000000ff09127208 */ /* 0x000fe20000800000 */
[C---:B------:R-:W-:Y:S01]  /*0b40*/  FMUL R9, R0.reuse, 0.25 ;  /* 0x3e80000000097820 */ /* 0x040fe20000400000 */
[----:B------:R-:W-:Y:S01]  /*0b50*/  FSETP.GT.AND P1, PT, |R0|, 8.50705917302346158658e+37, PT ;  /* 0x7e8000000000780b */ /* 0x000fe20003f24200 */
[----:B-1----:R-:W-:-:S03]  /*0b60*/  FADD R20, -R23, R20 ;  /* 0x0000001417147221 */ /* 0x002fc60000000100 */
[----:B------:R-:W-:Y:S01]  /*0b70*/  FSEL R22, R9, R0, P1 ;  /* 0x0000000009167208 */ /* 0x000fe20000800000 */
[C---:B------:R-:W-:Y:S01]  /*0b80*/  FMUL R25, R20.reuse, R20 ;  /* 0x0000001414197220 */ /* 0x040fe20000400000 */
[----:B------:R-:W-:Y:S01]  /*0b90*/  FFMA R23, R20, R18, R23 ;  /* 0x0000001214177223 */ /* 0x000fe20000000017 */
[----:B------:R-:W-:Y:S01]  /*0ba0*/  FSEL R11, R11, R8, P1 ;  /* 0x000000080b0b7208 */ /* 0x000fe20000800000 */
[----:B---3--:R-:W-:Y:S01]  /*0bb0*/  FADD R21, R10, R21 ;  /* 0x000000150a157221 */ /* 0x008fe20000000000 */
[----:B------:R-:W-:Y:S01]  /*0bc0*/  @!P2 FMUL R22, R22, 16777216 ;  /* 0x4b8000001616a820 */ /* 0x000fe20000400000 */
[----:B------:R-:W-:Y:S01]  /*0bd0*/  FMUL R2, R2, R25 ;  /* 0x0000001902027220 */ /* 0x000fe20000400000 */
[----:B------:R-:W1:Y:S01]  /*0be0*/  SHFL.BFLY PT, R20, R23, 0x2, 0x1f ;  /* 0x0c401f0017147f89 */ /* 0x000e6200000e0000 */
[----:B------:R-:W-:Y:S01]  /*0bf0*/  @!P2 FMUL R11, R11, 16777216 ;  /* 0x4b8000000b0ba820 */ /* 0x000fe20000400000 */
[----:B------:R-:W-:Y:S01]  /*0c00*/  FADD R10, R0, R0 ;  /* 0x00000000000a7221 */ /* 0x000fe20000000000 */
[----:B------:R-:W-:Y:S01]  /*0c10*/  FFMA R2, R18, R2, R21 ;  /* 0x0000000212027223 */ /* 0x000fe20000000015 */
[----:B------:R-:W2:Y:S01]  /*0c20*/  MUFU.RCP R22, R22 ;  /* 0x0000001600167308 */ /* 0x000ea20000001000 */
[----:B------:R-:W-:Y:S01]  /*0c30*/  FSETP.NEU.AND P1, PT, R0, RZ, PT ;  /* 0x000000ff0000720b */ /* 0x000fe20003f2d000 */
[C---:B------:R-:W-:Y:S01]  /*0c40*/  FMUL R27, R10.reuse, 0.25 ;  /* 0x3e8000000a1b7820 */ /* 0x040fe20000400000 */
[----:B------:R-:W-:Y:S01]  /*0c50*/  FSETP.GEU.AND P2, PT, |R10|, 1.175494350822287508e-38, PT ;  /* 0x008000000a00780b */ /* 0x000fe20003f4e200 */
[----:B------:R-:W3:Y:S01]  /*0c60*/  SHFL.BFLY PT, R21, R2, 0x2, 0x1f ;  /* 0x0c401f0002157f89 */ /* 0x000ee200000e0000 */
[----:B--2---:R-:W-:-:S05]  /*0c70*/  FMUL R11, R22, R11 ;  /* 0x0000000b160b7220 */ /* 0x004fca0000400000 */
[----:B------:R-:W-:Y:S01]  /*0c80*/  FSEL R11, R11, RZ, P1 ;  /* 0x000000ff0b0b7208 */ /* 0x000fe20000800000 */
[----:B-1----:R-:W-:Y:S01]  /*0c90*/  FADD R20, -R23, R20 ;  /* 0x0000001417147221 */ /* 0x002fe20000000100 */
[----:B------:R-:W-:-:S03]  /*0ca0*/  FSETP.GT.AND P1, PT, |R10|, 8.50705917302346158658e+37, PT ;  /* 0x7e8000000a00780b */ /* 0x000fc60003f24200 */
[C---:B------:R-:W-:Y:S01]  /*0cb0*/  FMUL R25, R20.reuse, R20 ;  /* 0x0000001414197220 */ /* 0x040fe20000400000 */
[----:B------:R-:W-:Y:S01]  /*0cc0*/  FFMA R23, R20, R11, R23 ;  /* 0x0000000b14177223 */ /* 0x000fe20000000017 */
[----:B------:R-:W-:Y:S01]  /*0cd0*/  FSEL R27, R27, R10, P1 ;  /* 0x0000000a1b1b7208 */ /* 0x000fe20000800000 */
[----:B---3--:R-:W-:Y:S01]  /*0ce0*/  FADD R2, R2, R21 ;  /* 0x0000001502027221 */ /* 0x008fe20000000000 */
[----:B------:R-:W-:Y:S01]  /*0cf0*/  FMUL R25, R8, R25 ;  /* 0x0000001908197220 */ /* 0x000fe20000400000 */
[----:B------:R-:W-:Y:S01]  /*0d00*/  FSEL R18, R9, R0, P1 ;  /* 0x0000000009127208 */ /* 0x000fe20000800000 */
[----:B------:R-:W1:Y:S01]  /*0d10*/  SHFL.BFLY PT, R8, R23, 0x1, 0x1f ;  /* 0x0c201f0017087f89 */ /* 0x000e6200000e0000 */
[----:B------:R-:W-:Y:S01]  /*0d20*/  @!P2 FMUL R27, R27, 16777216 ;  /* 0x4b8000001b1ba820 */ /* 0x000fe20000400000 */
[----:B------:R-:W-:Y:S01]  /*0d30*/  FFMA R2, R11, R25, R2 ;  /* 0x000000190b027223 */ /* 0x000fe20000000002 */
[----:B------:R-:W-:Y:S01]  /*0d40*/  FSETP.NEU.AND P1, PT, R10, RZ, PT ;  /* 0x000000ff0a00720b */ /* 0x000fe20003f2d000 */
[----:B------:R-:W-:Y:S01]  /*0d50*/  @!P2 FMUL R18, R18, 16777216 ;  /* 0x4b8000001212a820 */ /* 0x000fe20000400000 */
[----:B------:R-:W-:-:S02]  /*0d60*/  LOP3.LUT P2, RZ, R19, 0x1f, RZ, 0xc0, !PT ;  /* 0x0000001f13ff7812 */ /* 0x000fc4000784c0ff */
[----:B------:R-:W2:Y:S01]  /*0d70*/  SHFL.BFLY PT, R11, R2, 0x1, 0x1f ;  /* 0x0c201f00020b7f89 */ /* 0x000ea200000e0000 */
[----:B------:R-:W3:Y:S01]  /*0d80*/  MUFU.RCP R27, R27 ;  /* 0x0000001b001b7308 */ /* 0x000ee20000001000 */
[----:B------:R-:W-:-:S04]  /*0d90*/  SHF.R.U32.HI R20, RZ, 0x3, R19 ;  /* 0x00000003ff147819 */ /* 0x000fc80000011613 */
[----:B------:R-:W-:-:S05]  /*0da0*/  LOP3.LUT R21, R20, 0x3c, RZ, 0xc0, !PT ;  /* 0x0000003c14157812 */ /* 0x000fca00078ec0ff */
[----:B------:R-:W-:Y:S01]  /*0db0*/  @!P2 STS [R21+UR4+0x80], R10 ;  /* 0x0000800a1500a988 */ /* 0x000fe20008000804 */
[----:B---3--:R-:W-:Y:S01]  /*0dc0*/  FMUL R18, R27, R18 ;  /* 0x000000121b127220 */ /* 0x008fe20000400000 */
[----:B-1----:R-:W-:-:S04]  /*0dd0*/  FADD R8, -R23, R8 ;  /* 0x0000000817087221 */ /* 0x002fc80000000100 */
[----:B------:R-:W-:Y:S01]  /*0de0*/  FMUL R9, R8, R8 ;  /* 0x0000000808097220 */ /* 0x000fe20000400000 */
[----:B------:R-:W-:Y:S01]  /*0df0*/  FSEL R18, R18, RZ, P1 ;  /* 0x000000ff12127208 */ /* 0x000fe20000800000 */
[----:B--2---:R-:W-:Y:S02]  /*0e00*/  FADD R11, R2, R11 ;  /* 0x0000000b020b7221 */ /* 0x004fe40000000000 */
[----:B------:R-:W-:Y:S02]  /*0e10*/  FMUL R9, R0, R9 ;  /* 0x0000000900097220 */ /* 0x000fe40000400000 */
[----:B------:R-:W-:Y:S02]  /*0e20*/  FFMA R8, R8, R18, R23 ;  /* 0x0000001208087223 */ /* 0x000fe40000000017 */
[----:B------:R-:W-:-:S03]  /*0e30*/  FFMA R18, R18, R9, R11 ;  /* 0x0000000912127223 */ /* 0x000fc6000000000b */
[----:B------:R-:W-:Y:S04]  /*0e40*/  @!P2 STS [R21+UR4], R8 ;  /* 0x000000081500a988 */ /* 0x000fe80008000804 */
[----:B------:R-:W-:Y:S01]  /*0e50*/  @!P2 STS [R21+UR4+0x40], R18 ;  /* 0x000040121500a988 */ /* 0x000fe20008000804 */
[----:B------:R-:W-:Y:S06]  /*0e60*/  BAR.SYNC.DEFER_BLOCKING 0x0 ;  /* 0x0000000000007b1d */ /* 0x000fec0000010000 */
[----:B------:R-:W1:Y:S04]  /*0e70*/  @!P3 LDS R16, [R15+UR4+0x80] ;  /* 0x000080040f10b984 */ /* 0x000e680008000800 */
[----:B------:R-:W2:Y:S04]  /*0e80*/  @!P3 LDS R14, [R15+UR4] ;  /* 0x000000040f0eb984 */ /* 0x000ea80008000800 */
[----:B------:R-:W3:Y:S04]  /*0e90*/  @!P3 LDS R17, [R15+UR4+0x40] ;  /* 0x000040040f11b984 */ /* 0x000ee80008000800 */
[----:B-1----:R-:W1:Y:S04]  /*0ea0*/  SHFL.BFLY PT, R9, R16, 0x8, 0x1f ;  /* 0x0d001f0010097f89 */ /* 0x002e6800000e0000 */
[----:B--2---:R-:W-:Y:S04]  /*0eb0*/  SHFL.BFLY PT, R7, R14, 0x8, 0x1f ;  /* 0x0d001f000e077f89 */ /* 0x004fe800000e0000 */
[----:B---3--:R-:W2:Y:S01]  /*0ec0*/  SHFL.BFLY PT, R4, R17, 0x8, 0x1f ;  /* 0x0d001f0011047f89 */ /* 0x008ea200000e0000 */
[----:B-1----:R-:W-:-:S04]  /*0ed0*/  FADD R0, R16, R9 ;  /* 0x0000000910007221 */ /* 0x002fc80000000000 */
[C---:B------:R-:W-:Y:S01]  /*0ee0*/  FMUL R11, R0.reuse, 0.25 ;  /* 0x3e800000000b7820 */ /* 0x040fe20000400000 */
[C---:B------:R-:W-:Y:S01]  /*0ef0*/  FSETP.GEU.AND P1, PT, |R0|.reuse, 1.175494350822287508e-38, PT ;  /* 0x008000000000780b */ /* 0x040fe20003f2e200 */
[----:B------:R-:W1:Y:S01]  /*0f00*/  SHFL.BFLY PT, R5, R0, 0x4, 0x1f ;  /* 0x0c801f0000057f89 */ /* 0x000e6200000e0000 */
[----:B------:R-:W-:Y:S01]  /*0f10*/  FSETP.GT.AND P0, PT, |R0|, 8.50705917302346158658e+37, PT ;  /* 0x7e8000000000780b */ /* 0x000fe20003f04200 */
[----:B--2---:R-:W-:-:S03]  /*0f20*/  FADD R17, R17, R4 ;  /* 0x0000000411117221 */ /* 0x004fc60000000000 */
[----:B------:R-:W-:-:S07]  /*0f30*/  FSEL R11, R11, R0, P0 ;  /* 0x000000000b0b7208 */ /* 0x000fce0000000000 */
[----:B------:R-:W-:Y:S02]  /*0f40*/  @!P1 FMUL R11, R11, 16777216 ;  /* 0x4b8000000b0b9820 */ /* 0x000fe40000400000 */
[----:B------:R-:W-:Y:S02]  /*0f50*/  @P0 FMUL R9, R9, 0.25 ;  /* 0x3e80000009090820 */ /* 0x000fe40000400000 */
[----:B------:R-:W2:Y:S02]  /*0f60*/  MUFU.RCP R6, R11 ;  /* 0x0000000b00067308 */ /* 0x000ea40000001000 */
[----:B------:R-:W-:Y:S01]  /*0f70*/  @!P1 FMUL R9, R9, 16777216 ;  /* 0x4b80000009099820 */ /* 0x000fe20000400000 */
[C---:B------:R-:W-:Y:S01]  /*0f80*/  FSETP.NEU.AND P1, PT, R0.reuse, RZ, PT ;  /* 0x000000ff0000720b */ /* 0x040fe20003f2d000 */
[----:B-1----:R-:W-:-:S04]  /*0f90*/  FADD R2, R0, R5 ;  /* 0x0000000500027221 */ /* 0x002fc80000000000 */
[C---:B------:R-:W-:Y:S01]  /*0fa0*/  FMUL R13, R2.reuse, 0.25 ;  /* 0x3e800000020d7820 */ /* 0x040fe20000400000 */
[----:B------:R-:W-:Y:S01]  /*0fb0*/  FSETP.GEU.AND P2, PT, |R2|, 1.175494350822287508e-38, PT ;  /* 0x008000000200780b */ /* 0x000fe20003f4e200 */
[----:B--2---:R-:W-:Y:S01]  /*0fc0*/  FMUL R6, R6, R9 ;  /* 0x0000000906067220 */ /* 0x004fe20000400000 */
[----:B------:R-:W-:Y:S01]  /*0fd0*/  FADD R9, -R14, R7 ;  /* 0x000000070e097221 */ /* 0x000fe20000000100 */
[----:B------:R-:W-:Y:S01]  /*0fe0*/  FSETP.GT.AND P0, PT, |R2|, 8.50705917302346158658e+37, PT ;  /* 0x7e8000000200780b */ /* 0x000fe20003f04200 */
[----:B------:R-:W1:Y:S02]  /*0ff0*/  SHFL.BFLY PT, R7, R2, 0x2, 0x1f ;  /* 0x0c401f0002077f89 */ /* 0x000e6400000e0000 */
[----:B------:R-:W-:Y:S01]  /*1000*/  FSEL R6, R6, RZ, P1 ;  /* 0x000000ff06067208 */ /* 0x000fe20000800000 */
[----:B------:R-:W-:Y:S01]  /*1010*/  FMUL R11, R9, R9 ;  /* 0x00000009090b7220 */ /* 0x000fe20000400000 */
[----:B------:R-:W-:Y:S02]  /*1020*/  FSEL R13, R13, R2, P0 ;  /* 0x000000020d0d7208 */ /* 0x000fe40000000000 */
[----:B------:R-:W-:Y:S01]  /*1030*/  FSETP.NEU.AND P1, PT, R2, RZ, PT ;  /* 0x000000ff0200720b */ /* 0x000fe20003f2d000 */
[----:B------:R-:W-:Y:S01]  /*1040*/  FFMA R9, R9, R6, R14 ;  /* 0x0000000609097223 */ /* 0x000fe2000000000e */
[----:B------:R-:W-:Y:S01]  /*1050*/  FMUL R11, R16, R11 ;  /* 0x0000000b100b7220 */ /* 0x000fe20000400000 */
[----:B------:R-:W-:-:S03]  /*1060*/  @!P2 FMUL R13, R13, 16777216 ;  /* 0x4b8000000d0da820 */ /* 0x000fc60000400000 */
[----:B------:R-:W2:Y:S01]  /*1070*/  SHFL.BFLY PT, R8, R9, 0x4, 0x1f ;  /* 0x0c801f0009087f89 */ /* 0x000ea200000e0000 */
[----:B------:R-:W3:Y:S01]  /*1080*/  MUFU.RCP R10, R13 ;  /* 0x0000000d000a7308 */ /* 0x000ee20000001000 */
[----:B------:R-:W-:Y:S01]  /*1090*/  FFMA R11, R6, R11, R17 ;  /* 0x0000000b060b7223 */ /* 0x000fe20000000011 */
[----:B------:R-:W-:-:S04]  /*10a0*/  @P0 FMUL R5, R5, 0.25 ;  /* 0x3e80000005050820 */ /* 0x000fc80000400000 */
[----:B------:R-:W4:Y:S01]  /*10b0*/  SHFL.BFLY PT, R6, R11, 0x4, 0x1f ;  /* 0x0c801f000b067f89 */ /* 0x000f2200000e0000 */
[----:B------:R-:W-:Y:S01]  /*10c0*/  @!P2 FMUL R5, R5, 16777216 ;  /* 0x4b8000000505a820 */ /* 0x000fe20000400000 */
[----:B-1----:R-:W-:-:S03]  /*10d0*/  FADD R4, R2, R7 ;  /* 0x0000000702047221 */ /* 0x002fc60000000000 */
[----:B---3--:R-:W-:Y:S02]  /*10e0*/  FMUL R10, R10, R5 ;  /* 0x000000050a0a7220 */ /* 0x008fe40000400000 */
[C---:B------:R-:W-:Y:S01]  /*10f0*/  FSETP.GEU.AND P2, PT, |R4|.reuse, 1.175494350822287508e-38, PT ;  /* 0x008000000400780b */ /* 0x040fe20003f4e200 */
[C---:B------:R-:W-:Y:S01]  /*1100*/  FMUL R5, R4.reuse, 0.25 ;  /* 0x3e80000004057820 */ /* 0x040fe20000400000 */
[----:B------:R-:W-:Y:S02]  /*1110*/  FSETP.GT.AND P0, PT, |R4|, 8.50705917302346158658e+37, PT ;  /* 0x7e8000000400780b */ /* 0x000fe40003f04200 */
[----:B------:R-:W-:Y:S02]  /*1120*/  FSEL R10, R10, RZ, P1 ;  /* 0x000000ff0a0a7208 */ /* 0x000fe40000800000 */
[----:B------:R-:W-:Y:S01]  /*1130*/  FSEL R12, R5, R4, P0 ;  /* 0x00000004050c7208 */ /* 0x000fe20000000000 */
[----:B--2---:R-:W-:Y:S01]  /*1140*/  FADD R8, -R9, R8 ;  /* 0x0000000809087221 */ /* 0x004fe20000000100 */
[----:B------:R-:W1:Y:S03]  /*1150*/  SHFL.BFLY PT, R5, R4, 0x1, 0x1f ;  /* 0x0c201f0004057f89 */ /* 0x000e6600000e0000 */
[C---:B------:R-:W-:Y:S01]  /*1160*/  FMUL R13, R8.reuse, R8 ;  /* 0x00000008080d7220 */ /* 0x040fe20000400000 */
[----:B------:R-:W-:Y:S01]  /*1170*/  FFMA R8, R8, R10, R9 ;  /* 0x0000000a08087223 */ /* 0x000fe20000000009 */
[----:B------:R-:W-:Y:S01]  /*1180*/  @!P2 FMUL R12, R12, 16777216 ;  /* 0x4b8000000c0ca820 */ /* 0x000fe20000400000 */
[----:B----4-:R-:W-:Y:S01]  /*1190*/  FADD R11, R11, R6 ;  /* 0x000000060b0b7221 */ /* 0x010fe20000000000 */
[----:B------:R-:W-:Y:S01]  /*11a0*/  FMUL R13, R0, R13 ;  /* 0x0000000d000d7220 */ /* 0x000fe20000400000 */
[----:B------:R-:W-:Y:S01]  /*11b0*/  @P0 FMUL R7, R7, 0.25 ;  /* 0x3e80000007070820 */ /* 0x000fe20000400000 */
[----:B------:R-:W2:Y:S01]  /*11c0*/  SHFL.BFLY PT, R9, R8, 0x2, 0x1f ;  /* 0x0c401f0008097f89 */ /* 0x000ea200000e0000 */
[----:B------:R-:W-:Y:S01]  /*11d0*/  FSETP.NEU.AND P0, PT, R4, RZ, PT ;  /* 0x000000ff0400720b */ /* 0x000fe20003f0d000 */
[----:B------:R-:W3:Y:S01]  /*11e0*/  MUFU.RCP R12, R12 ;  /* 0x0000000c000c7308 */ /* 0x000ee20000001000 */
[----:B------:R-:W-:Y:S01]  /*11f0*/  FFMA R11, R10, R13, R11 ;  /* 0x0000000d0a0b7223 */ /* 0x000fe2000000000b */
[----:B------:R-:W-:-:S04]  /*1200*/  @!P2 FMUL R7, R7, 16777216 ;  /* 0x4b8000000707a820 */ /* 0x000fc80000400000 */
[----:B------:R-:W4:Y:S01]  /*1210*/  SHFL.BFLY PT, R6, R11, 0x2, 0x1f ;  /* 0x0c401f000b067f89 */ /* 0x000f2200000e0000 */
[----:B-1----:R-:W-:Y:S01]  /*1220*/  FADD R0, R4, R5 ;  /* 0x0000000504007221 */ /* 0x002fe20000000000 */
[----:B---3--:R-:W-:-:S03]  /*1230*/  FMUL R7, R12, R7 ;  /* 0x000000070c077220 */ /* 0x008fc60000400000 */
[C---:B------:R-:W-:Y:S01]  /*1240*/  FMUL R13, R0.reuse, 0.25 ;  /* 0x3e800000000d7820 */ /* 0x040fe20000400000 */
[----:B------:R-:W-:Y:S02]  /*1250*/  FSETP.GEU.AND P1, PT, |R0|, 1.175494350822287508e-38, PT ;  /* 0x008000000000780b */ /* 0x000fe40003f2e200 */
[----:B------:R-:W-:Y:S01]  /*1260*/  FSEL R7, R7, RZ, P0 ;  /* 0x000000ff07077208 */ /* 0x000fe20000000000 */
[----:B--2---:R-:W-:Y:S01]  /*1270*/  FADD R9, -R8, R9 ;  /* 0x0000000908097221 */ /* 0x004fe20000000100 */
[----:B------:R-:W-:-:S03]  /*1280*/  FSETP.GT.AND P0, PT, |R0|, 8.50705917302346158658e+37, PT ;  /* 0x7e8000000000780b */ /* 0x000fc60003f04200 */
[C---:B------:R-:W-:Y:S01]  /*1290*/  FFMA R8, R9.reuse, R7, R8 ;  /* 0x0000000709087223 */ /* 0x040fe20000000008 */
[----:B------:R-:W-:Y:S01]  /*12a0*/  FMUL R9, R9, R9 ;  /* 0x0000000909097220 */ /* 0x000fe20000400000 */
[----:B------:R-:W-:Y:S01]  /*12b0*/  FSEL R13, R13, R0, P0 ;  /* 0x000000000d0d7208 */ /* 0x000fe20000000000 */
[----:B----4-:R-:W-:Y:S02]  /*12c0*/  FADD R6, R11, R6 ;  /* 0x000000060b067221 */ /* 0x010fe40000000000 */
[----:B------:R-:W-:Y:S01]  /*12d0*/  FMUL R9, R2, R9 ;  /* 0x0000000902097220 */ /* 0x000fe20000400000 */
[----:B------:R-:W1:Y:S01]  /*12e0*/  SHFL.BFLY PT, R11, R8, 0x1, 0x1f ;  /* 0x0c201f00080b7f89 */ /* 0x000e6200000e0000 */
[----:B------:R-:W-:Y:S02]  /*12f0*/  @!P1 FMUL R13, R13, 16777216 ;  /* 0x4b8000000d0d9820 */ /* 0x000fe40000400000 */
[----:B------:R-:W-:Y:S01]  /*1300*/  FFMA R6, R7, R9, R6 ;  /* 0x0000000907067223 */ /* 0x000fe20000000006 */
[----:B------:R-:W-:Y:S01]  /*1310*/  @P0 FMUL R5, R5, 0.25 ;  /* 0x3e80000005050820 */ /* 0x000fe20000400000 */
[----:B------:R-:W2:Y:S01]  /*1320*/  MUFU.RCP R2, R13 ;  /* 0x0000000d00027308 */ /* 0x000ea20000001000 */
[----:B------:R-:W-:-:S02]  /*1330*/  LOP3.LUT P0, RZ, R19, 0xf, RZ, 0xc0, !PT ;  /* 0x0000000f13ff7812 */ /* 0x000fc4000780c0ff */
[----:B------:R-:W3:Y:S01]  /*1340*/  SHFL.BFLY PT, R7, R6, 0x1, 0x1f ;  /* 0x0c201f0006077f89 */ /* 0x000ee200000e0000 */
[----:B------:R-:W-:Y:S01]  /*1350*/  @!P1 FMUL R5, R5, 16777216 ;  /* 0x4b80000005059820 */ /* 0x000fe20000400000 */
[----:B------:R-:W-:Y:S02]  /*1360*/  FSETP.NEU.AND P1, PT, R0, RZ, PT ;  /* 0x000000ff0000720b */ /* 0x000fe40003f2d000 */
[----:B------:R-:W-:Y:S01]  /*1370*/  ISETP.LT.AND P0, PT, R19, 0x10, !P0 ;  /* 0x000000101300780c */ /* 0x000fe20004701270 */
[----:B--2---:R-:W-:Y:S01]  /*1380*/  FMUL R2, R2, R5 ;  /* 0x0000000502027220 */ /* 0x004fe20000400000 */
[----:B-1----:R-:W-:-:S04]  /*1390*/  FADD R11, -R8, R11 ;  /* 0x0000000b080b7221 */ /* 0x002fc80000000100 */
[----:B------:R-:W-:-:S07]  /*13a0*/  FSEL R2, R2, RZ, P1 ;  /* 0x000000ff02027208 */ /* 0x000fce0000800000 */
[----:B------:R-:W-:Y:S01]  /*13b0*/  @P0 STS [R15+UR4+0x80], R0 ;  /* 0x000080000f000988 */ /* 0x000fe20008000804 */
[C---:B------:R-:W-:Y:S01]  /*13c0*/  FMUL R5, R11.reuse, R11 ;  /* 0x0000000b0b057220 */ /* 0x040fe20000400000 */
[----:B------:R-:W-:Y:S01]  /*13d0*/  FFMA R8, R11, R2, R8 ;  /* 0x000000020b087223 */ /* 0x000fe20000000008 */
[----:B------:R-:W-:Y:S01]  /*13e0*/  HFMA2.MMA R11, -RZ, RZ, 0.6875, 0 ;  /* 0x39800000ff0b7435 */ /* 0x000fe200000001ff */
[----:B---3--:R-:W-:Y:S01]  /*13f0*/  FADD R7, R6, R7 ;  /* 0x0000000706077221 */ /* 0x008fe20000000000 */
[----:B------:R-:W-:Y:S02]  /*1400*/  FMUL R5, R4, R5 ;  /* 0x0000000504057220 */ /* 0x000fe40000400000 */
[----:B------:R-:W-:Y:S02]  /*1410*/  @P0 STS [R15+UR4], R8 ;  /* 0x000000080f000988 */ /* 0x000fe40008000804 */
[----:B------:R-:W-:Y:S02]  /*1420*/  FFMA R2, R2, R5, R7 ;  /* 0x0000000502027223 */ /* 0x000fe40000000007 */
[----:B------:R-:W1:Y:S03]  /*1430*/  LDC.64 R4, c[0x0][0x228] ;  /* 0x00008a00ff047b82 */ /* 0x000e660000000a00 */
[----:B------:R-:W-:Y:S05]  /*1440*/  @P0 STS [R15+UR4+0x40], R2 ;  /* 0x000040020f000988 */ /* 0x000fea0008000804 */
[----:B------:R-:W-:Y:S01]  /*1450*/  BAR.SYNC.DEFER_BLOCKING 0x0 ;  /* 0x0000000000007b1d */ /* 0x000fe20000010000 */
[----:B------:R-:W-:-:S04]  /*1460*/  LOP3.LUT P0, RZ, R19, 0x1ff, RZ, 0xc0, !PT ;  /* 0x000001ff13ff7812 */ /* 0x000fc8000780c0ff */
[----:B------:R-:W-:-:S03]  /*1470*/  ISETP.LT.AND P0, PT, R3, 0x800, !P0 ;  /* 0x000008000300780c */ /* 0x000fc60004701270 */
[----:B------:R-:W2:Y:S01]  /*1480*/  LDC.64 R6, c[0x0][0x218] ;  /* 0x00008600ff067b82 */ /* 0x000ea20000000a00 */
[----:B-1----:R-:W-:Y:S01]  /*1490*/  IMAD.WIDE R4, R3, 0x4, R4 ;  /* 0x0000000403047825 */ /* 0x002fe200078e0204 */
[----:B------:R-:W1:Y:S04]  /*14a0*/  LDS R9, [UR4] ;  /* 0x00000004ff097984 */ /* 0x000e680008000800 */
[----:B------:R-:W3:Y:S04]  /*14b0*/  LDS R10, [UR4+0x40] ;  /* 0x00004004ff0a7984 */ /* 0x000ee80008000800 */
[----:B-1----:R2:W-:Y:S01]  /*14c0*/  @P0 STG.E desc[UR6][R4.64], R9 ;  /* 0x0000000904000986 */ /* 0x0025e2000c101906 */
[----:B---3--:R-:W-:Y:S01]  /*14d0*/  FFMA R10, R10, R11, 9.9999997473787516356e-06 ;  /* 0x3727c5ac0a0a7423 */ /* 0x008fe2000000000b */
[----:B------:R-:W-:Y:S06]  /*14e0*/  BAR.SYNC.DEFER_BLOCKING 0x0 ;  /* 0x0000000000007b1d */ /* 0x000fec0000010000 */
[----:B--2---:R-:W-:Y:S05]  /*14f0*/  @!P0 EXIT ;  /* 0x000000000000894d */ /* 0x004fea0003800000 */
[----:B------:R-:W0:Y:S01]  /*1500*/  MUFU.RSQ R5, R10 ;  /* 0x0000000a00057308 */ /* 0x000e220000001400 */
[----:B------:R-:W-:-:S05]  /*1510*/  IMAD.WIDE R2, R3, 0x4, R6 ;  /* 0x0000000403027825 */ /* 0x000fca00078e0206 */
[----:B0-----:R-:W-:Y:S01]  /*1520*/  STG.E desc[UR6][R2.64], R5 ;  /* 0x0000000502007986 */ /* 0x001fe2000c101906 */
[----:B------:R-:W-:Y:S05]  /*1530*/  EXIT ;  /* 0x000000000000794d */ /* 0x000fea0003800000 */
.L_x_0:
[----:B------:R-:W-:-:S00]  /*1540*/  BRA `(.L_x_0) ;  /* 0xfffffffc00fc7947 */ /* 0x000fc0000383ffff */
[----:B------:R-:W-:-:S00]  /*1550*/  NOP ;  /* 0x0000000000007918 */ /* 0x000fc00000000000 */
        /* <DEDUP_REMOVED lines=10> */
.L_x_1:


//--------------------- .nv.global.init           --------------------------
	.section	.nv.global.init,"aw",@progbits
.nv.global.init:
	.type		_$_str,@object
	.size		_$_str,(.L_0 - _$_str)
_$_str:
        /*0000*/ 	.byte	0x5f, 0x5f, 0x43, 0x55, 0x44, 0x41, 0x5f, 0x46, 0x54, 0x5a, 0x00
.L_0:


//--------------------- .nv.shared.triton_red_fused__native_batch_norm_legit_functional_convolution_46 --------------------------
	.section	.nv.shared.triton_red_fused__native_batch_norm_legit_functional_convolution_46,"aw",@nobits
	.sectionflags	@""
	.align	16
	.zero		1024


//--------------------- .nv.constant0.triton_red_fused__native_batch_norm_legit_functional_convolution_46 --------------------------
	.section	.nv.constant0.triton_red_fused__native_batch_norm_legit_functional_convolution_46,"a",@progbits
	.sectionflags	@""
	.align	4
.nv.constant0.triton_red_fused__native_batch_norm_legit_functional_convolution_46:
	.zero		568
